//
// Generated by NVIDIA NVVM Compiler
//
// Compiler Build ID: CL-36424714
// Cuda compilation tools, release 13.0, V13.0.88
// Based on NVVM 20.0.0
//

.version 9.0
.target sm_100
.address_size 64

	// .globl	_Z7gemm_v1iiiPfS_S_

.visible .entry _Z7gemm_v1iiiPfS_S_(
	.param .u32 _Z7gemm_v1iiiPfS_S__param_0,
	.param .u32 _Z7gemm_v1iiiPfS_S__param_1,
	.param .u32 _Z7gemm_v1iiiPfS_S__param_2,
	.param .u64 .ptr .align 1 _Z7gemm_v1iiiPfS_S__param_3,
	.param .u64 .ptr .align 1 _Z7gemm_v1iiiPfS_S__param_4,
	.param .u64 .ptr .align 1 _Z7gemm_v1iiiPfS_S__param_5
)
{
	.reg .pred 	%p<10>;
	.reg .b32 	%r<46>;
	.reg .b32 	%f<68>;
	.reg .b64 	%rd<53>;

	ld.param.u32 	%r19, [_Z7gemm_v1iiiPfS_S__param_0];
	ld.param.u32 	%r20, [_Z7gemm_v1iiiPfS_S__param_1];
	ld.param.u64 	%rd11, [_Z7gemm_v1iiiPfS_S__param_3];
	ld.param.u64 	%rd12, [_Z7gemm_v1iiiPfS_S__param_4];
	cvta.to.global.u64 	%rd1, %rd12;
	cvta.to.global.u64 	%rd2, %rd11;
	mov.u32 	%r22, %ctaid.x;
	mov.u32 	%r23, %ntid.x;
	mov.u32 	%r24, %tid.x;
	mad.lo.s32 	%r1, %r22, %r23, %r24;
	mov.u32 	%r25, %ctaid.y;
	mov.u32 	%r26, %ntid.y;
	mov.u32 	%r27, %tid.y;
	mad.lo.s32 	%r2, %r25, %r26, %r27;
	setp.lt.s32 	%p1, %r20, 1;
	mov.f32 	%f67, 0f00000000;
	@%p1 bra 	$L__BB0_12;
	mul.lo.s32 	%r3, %r2, %r19;
	and.b32  	%r4, %r20, 7;
	setp.lt.u32 	%p2, %r20, 8;
	mov.f32 	%f67, 0f00000000;
	mov.b32 	%r44, 0;
	@%p2 bra 	$L__BB0_4;
	and.b32  	%r29, %r20, 2147483640;
	neg.s32 	%r42, %r29;
	mul.wide.u32 	%rd13, %r20, 4;
	add.s64 	%rd3, %rd1, %rd13;
	mul.wide.u32 	%rd14, %r20, 8;
	add.s64 	%rd4, %rd1, %rd14;
	mul.wide.u32 	%rd15, %r20, 12;
	add.s64 	%rd5, %rd1, %rd15;
	mul.wide.u32 	%rd16, %r20, 16;
	add.s64 	%rd6, %rd1, %rd16;
	mul.wide.u32 	%rd17, %r20, 20;
	add.s64 	%rd7, %rd1, %rd17;
	mul.wide.u32 	%rd18, %r20, 24;
	add.s64 	%rd8, %rd1, %rd18;
	mul.wide.u32 	%rd19, %r20, 28;
	add.s64 	%rd9, %rd1, %rd19;
	mov.f32 	%f67, 0f00000000;
	mov.u32 	%r40, %r3;
	mov.u32 	%r41, %r1;
$L__BB0_3:
	.pragma "nounroll";
	and.b32  	%r44, %r20, 2147483640;
	mul.wide.s32 	%rd20, %r41, 4;
	add.s64 	%rd21, %rd3, %rd20;
	add.s64 	%rd22, %rd4, %rd20;
	add.s64 	%rd23, %rd5, %rd20;
	add.s64 	%rd24, %rd6, %rd20;
	add.s64 	%rd25, %rd7, %rd20;
	add.s64 	%rd26, %rd8, %rd20;
	add.s64 	%rd27, %rd9, %rd20;
	add.s64 	%rd28, %rd1, %rd20;
	mul.wide.s32 	%rd29, %r40, 4;
	add.s64 	%rd30, %rd2, %rd29;
	ld.global.f32 	%f17, [%rd30];
	ld.global.f32 	%f18, [%rd28];
	fma.rn.f32 	%f19, %f17, %f18, %f67;
	ld.global.f32 	%f20, [%rd30+4];
	ld.global.f32 	%f21, [%rd21];
	fma.rn.f32 	%f22, %f20, %f21, %f19;
	ld.global.f32 	%f23, [%rd30+8];
	ld.global.f32 	%f24, [%rd22];
	fma.rn.f32 	%f25, %f23, %f24, %f22;
	ld.global.f32 	%f26, [%rd30+12];
	ld.global.f32 	%f27, [%rd23];
	fma.rn.f32 	%f28, %f26, %f27, %f25;
	ld.global.f32 	%f29, [%rd30+16];
	ld.global.f32 	%f30, [%rd24];
	fma.rn.f32 	%f31, %f29, %f30, %f28;
	ld.global.f32 	%f32, [%rd30+20];
	ld.global.f32 	%f33, [%rd25];
	fma.rn.f32 	%f34, %f32, %f33, %f31;
	ld.global.f32 	%f35, [%rd30+24];
	ld.global.f32 	%f36, [%rd26];
	fma.rn.f32 	%f37, %f35, %f36, %f34;
	ld.global.f32 	%f38, [%rd30+28];
	ld.global.f32 	%f39, [%rd27];
	fma.rn.f32 	%f67, %f38, %f39, %f37;
	add.s32 	%r42, %r42, 8;
	shl.b32 	%r30, %r20, 3;
	add.s32 	%r41, %r41, %r30;
	add.s32 	%r40, %r40, 8;
	setp.ne.s32 	%p3, %r42, 0;
	@%p3 bra 	$L__BB0_3;
$L__BB0_4:
	setp.eq.s32 	%p4, %r4, 0;
	@%p4 bra 	$L__BB0_12;
	and.b32  	%r14, %r20, 3;
	setp.lt.u32 	%p5, %r4, 4;
	@%p5 bra 	$L__BB0_7;
	add.s32 	%r31, %r44, %r3;
	mul.wide.s32 	%rd31, %r31, 4;
	add.s64 	%rd32, %rd2, %rd31;
	ld.global.f32 	%f41, [%rd32];
	mad.lo.s32 	%r32, %r44, %r20, %r1;
	mul.wide.s32 	%rd33, %r32, 4;
	add.s64 	%rd34, %rd1, %rd33;
	ld.global.f32 	%f42, [%rd34];
	fma.rn.f32 	%f43, %f41, %f42, %f67;
	ld.global.f32 	%f44, [%rd32+4];
	mul.wide.u32 	%rd35, %r20, 4;
	add.s64 	%rd36, %rd34, %rd35;
	ld.global.f32 	%f45, [%rd36];
	fma.rn.f32 	%f46, %f44, %f45, %f43;
	ld.global.f32 	%f47, [%rd32+8];
	add.s64 	%rd37, %rd36, %rd35;
	ld.global.f32 	%f48, [%rd37];
	fma.rn.f32 	%f49, %f47, %f48, %f46;
	ld.global.f32 	%f50, [%rd32+12];
	add.s64 	%rd38, %rd37, %rd35;
	ld.global.f32 	%f51, [%rd38];
	fma.rn.f32 	%f67, %f50, %f51, %f49;
	add.s32 	%r44, %r44, 4;
$L__BB0_7:
	setp.eq.s32 	%p6, %r14, 0;
	@%p6 bra 	$L__BB0_12;
	setp.eq.s32 	%p7, %r14, 1;
	@%p7 bra 	$L__BB0_10;
	add.s32 	%r33, %r44, %r3;
	mul.wide.s32 	%rd39, %r33, 4;
	add.s64 	%rd40, %rd2, %rd39;
	ld.global.f32 	%f53, [%rd40];
	mad.lo.s32 	%r34, %r44, %r20, %r1;
	mul.wide.s32 	%rd41, %r34, 4;
	add.s64 	%rd42, %rd1, %rd41;
	ld.global.f32 	%f54, [%rd42];
	fma.rn.f32 	%f55, %f53, %f54, %f67;
	ld.global.f32 	%f56, [%rd40+4];
	mul.wide.u32 	%rd43, %r20, 4;
	add.s64 	%rd44, %rd42, %rd43;
	ld.global.f32 	%f57, [%rd44];
	fma.rn.f32 	%f67, %f56, %f57, %f55;
	add.s32 	%r44, %r44, 2;
$L__BB0_10:
	and.b32  	%r35, %r20, 1;
	setp.eq.b32 	%p8, %r35, 1;
	not.pred 	%p9, %p8;
	@%p9 bra 	$L__BB0_12;
	add.s32 	%r36, %r44, %r3;
	mul.wide.s32 	%rd45, %r36, 4;
	add.s64 	%rd46, %rd2, %rd45;
	ld.global.f32 	%f58, [%rd46];
	mad.lo.s32 	%r37, %r44, %r20, %r1;
	mul.wide.s32 	%rd47, %r37, 4;
	add.s64 	%rd48, %rd1, %rd47;
	ld.global.f32 	%f59, [%rd48];
	fma.rn.f32 	%f67, %f58, %f59, %f67;
$L__BB0_12:
	ld.param.u64 	%rd52, [_Z7gemm_v1iiiPfS_S__param_5];
	ld.param.u32 	%r39, [_Z7gemm_v1iiiPfS_S__param_2];
	cvta.to.global.u64 	%rd49, %rd52;
	mad.lo.s32 	%r38, %r39, %r2, %r1;
	mul.wide.s32 	%rd50, %r38, 4;
	add.s64 	%rd51, %rd49, %rd50;
	st.global.f32 	[%rd51], %f67;
	ret;

}


// ===== COMPILED SASS (sm_100) =====

	.target	sm_100

	.elftype	@"ET_EXEC"


//--------------------- .note.nv.tkinfo           --------------------------
	.section	.note.nv.tkinfo,"",@"SHT_NOTE"
	.sectionflags	@"SHF_NOTE_NV_TKINFO"
	.tkinfo
        /*0018*/ 	.word	0x00000002
        /*0030*/ 	.string	""
        /*0030*/ 	.string	"ptxas"
        /*0030*/ 	.string	"Cuda compilation tools, release 13.0, V13.0.88"
        /*0030*/ 	.string	"Build cuda_13.0.r13.0/compiler.36424714_0"
        /*0030*/ 	.string	"-arch sm_100 -m 64 "



//--------------------- .note.nv.cuinfo           --------------------------
	.section	.note.nv.cuinfo,"",@"SHT_NOTE"
	.sectionflags	@"SHF_NOTE_NV_CUINFO"
        /*0018*/ 	.short	0x0002
        /*001a*/ 	.short	0x0064
        /*001c*/ 	.short	0x0082
	.zero		2


//--------------------- .nv.info                  --------------------------
	.section	.nv.info,"",@"SHT_CUDA_INFO"
	.align	4


	//----- nvinfo : EIATTR_REGCOUNT
	.align		4
        /*0000*/ 	.byte	0x04, 0x2f
        /*0002*/ 	.short	(.L_1 - .L_0)
	.align		4
.L_0:
        /*0004*/ 	.word	index@(_Z7gemm_v1iiiPfS_S_)
        /*0008*/ 	.word	0x00000020


	//----- nvinfo : EIATTR_FRAME_SIZE
	.align		4
.L_1:
        /*000c*/ 	.byte	0x04, 0x11
        /*000e*/ 	.short	(.L_3 - .L_2)
	.align		4
.L_2:
        /*0010*/ 	.word	index@(_Z7gemm_v1iiiPfS_S_)
        /*0014*/ 	.word	0x00000000


	//----- nvinfo : EIATTR_MIN_STACK_SIZE
	.align		4
.L_3:
        /*0018*/ 	.byte	0x04, 0x12
        /*001a*/ 	.short	(.L_5 - .L_4)
	.align		4
.L_4:
        /*001c*/ 	.word	index@(_Z7gemm_v1iiiPfS_S_)
        /*0020*/ 	.word	0x00000000
.L_5:


//--------------------- .nv.compat                --------------------------
	.section	.nv.compat,"",@"SHT_CUDA_COMPAT_INFO"
	.align	4
        /*0000*/ 	.byte	0x02, 0x09, 0x00, 0x00, 0x02, 0x02, 0x01, 0x00, 0x02, 0x05, 0x05, 0x00, 0x03, 0x07, 0x01, 0x01
        /*0010*/ 	.byte	0x02, 0x03, 0x00, 0x00, 0x02, 0x06, 0x01, 0x00, 0x04, 0x0b, 0x08, 0x00, 0x09, 0x00, 0x00, 0x00
        /*0020*/ 	.byte	0x00, 0x00, 0x00, 0x00


//--------------------- .nv.info._Z7gemm_v1iiiPfS_S_ --------------------------
	.section	.nv.info._Z7gemm_v1iiiPfS_S_,"",@"SHT_CUDA_INFO"
	.sectionflags	@""
	.align	4


	//----- nvinfo : EIATTR_CUDA_API_VERSION
	.align		4
        /*0000*/ 	.byte	0x04, 0x37
        /*0002*/ 	.short	(.L_7 - .L_6)
.L_6:
        /*0004*/ 	.word	0x00000082


	//----- nvinfo : EIATTR_KPARAM_INFO
	.align		4
.L_7:
        /*0008*/ 	.byte	0x04, 0x17
        /*000a*/ 	.short	(.L_9 - .L_8)
.L_8:
        /*000c*/ 	.word	0x00000000
        /*0010*/ 	.short	0x0005
        /*0012*/ 	.short	0x0020
        /*0014*/ 	.byte	0x00, 0xf5, 0x21, 0x00


	//----- nvinfo : EIATTR_KPARAM_INFO
	.align		4
.L_9:
        /*0018*/ 	.byte	0x04, 0x17
        /*001a*/ 	.short	(.L_11 - .L_10)
.L_10:
        /*001c*/ 	.word	0x00000000
        /*0020*/ 	.short	0x0004
        /*0022*/ 	.short	0x0018
        /*0024*/ 	.byte	0x00, 0xf5, 0x21, 0x00


	//----- nvinfo : EIATTR_KPARAM_INFO
	.align		4
.L_11:
        /*0028*/ 	.byte	0x04, 0x17
        /*002a*/ 	.short	(.L_13 - .L_12)
.L_12:
        /*002c*/ 	.word	0x00000000
        /*0030*/ 	.short	0x0003
        /*0032*/ 	.short	0x0010
        /*0034*/ 	.byte	0x00, 0xf5, 0x21, 0x00


	//----- nvinfo : EIATTR_KPARAM_INFO
	.align		4
.L_13:
        /*0038*/ 	.byte	0x04, 0x17
        /*003a*/ 	.short	(.L_15 - .L_14)
.L_14:
        /*003c*/ 	.word	0x00000000
        /*0040*/ 	.short	0x0002
        /*0042*/ 	.short	0x0008
        /*0044*/ 	.byte	0x00, 0xf0, 0x11, 0x00


	//----- nvinfo : EIATTR_KPARAM_INFO
	.align		4
.L_15:
        /*0048*/ 	.byte	0x04, 0x17
        /*004a*/ 	.short	(.L_17 - .L_16)
.L_16:
        /*004c*/ 	.word	0x00000000
        /*0050*/ 	.short	0x0001
        /*0052*/ 	.short	0x0004
        /*0054*/ 	.byte	0x00, 0xf0, 0x11, 0x00


	//----- nvinfo : EIATTR_KPARAM_INFO
	.align		4
.L_17:
        /*0058*/ 	.byte	0x04, 0x17
        /*005a*/ 	.short	(.L_19 - .L_18)
.L_18:
        /*005c*/ 	.word	0x00000000
        /*0060*/ 	.short	0x0000
        /*0062*/ 	.short	0x0000
        /*0064*/ 	.byte	0x00, 0xf0, 0x11, 0x00


	//----- nvinfo : EIATTR_SPARSE_MMA_MASK
	.align		4
.L_19:
        /*0068*/ 	.byte	0x03, 0x50
        /*006a*/ 	.short	0x0000


	//----- nvinfo : EIATTR_MAXREG_COUNT
	.align		4
        /*006c*/ 	.byte	0x03, 0x1b
        /*006e*/ 	.short	0x00ff


	//----- nvinfo : EIATTR_MERCURY_ISA_VERSION
	.align		4
        /*0070*/ 	.byte	0x03, 0x5f
        /*0072*/ 	.short	0x0101


	//----- nvinfo : EIATTR_VRC_CTA_INIT_COUNT
	.align		4
        /*0074*/ 	.byte	0x02, 0x4a
	.zero		1
	.zero		1


	//----- nvinfo : EIATTR_EXIT_INSTR_OFFSETS
	.align		4
        /*0078*/ 	.byte	0x04, 0x1c
        /*007a*/ 	.short	(.L_21 - .L_20)


	//   ....[0]....
.L_20:
        /*007c*/ 	.word	0x000009f0


	//----- nvinfo : EIATTR_CBANK_PARAM_SIZE
	.align		4
.L_21:
        /*0080*/ 	.byte	0x03, 0x19
        /*0082*/ 	.short	0x0028


	//----- nvinfo : EIATTR_PARAM_CBANK
	.align		4
        /*0084*/ 	.byte	0x04, 0x0a
        /*0086*/ 	.short	(.L_23 - .L_22)
	.align		4
.L_22:
        /*0088*/ 	.word	index@(.nv.constant0._Z7gemm_v1iiiPfS_S_)
        /*008c*/ 	.short	0x0380
        /*008e*/ 	.short	0x0028


	//----- nvinfo : EIATTR_SW_WAR
	.align		4
.L_23:
        /*0090*/ 	.byte	0x04, 0x36
        /*0092*/ 	.short	(.L_25 - .L_24)
.L_24:
        /*0094*/ 	.word	0x00000008
.L_25:


//--------------------- .nv.callgraph             --------------------------
	.section	.nv.callgraph,"",@"SHT_CUDA_CALLGRAPH"
	.align	4
	.sectionentsize	8
	.align		4
        /*0000*/ 	.word	0x00000000
	.align		4
        /*0004*/ 	.word	0xffffffff
	.align		4
        /*0008*/ 	.word	0x00000000
	.align		4
        /*000c*/ 	.word	0xfffffffe
	.align		4
        /*0010*/ 	.word	0x00000000
	.align		4
        /*0014*/ 	.word	0xfffffffd
	.align		4
        /*0018*/ 	.word	0x00000000
	.align		4
        /*001c*/ 	.word	0xfffffffc


//--------------------- .text._Z7gemm_v1iiiPfS_S_ --------------------------
	.section	.text._Z7gemm_v1iiiPfS_S_,"ax",@progbits
	.align	128
        .global         _Z7gemm_v1iiiPfS_S_
        .type           _Z7gemm_v1iiiPfS_S_,@function
        .size           _Z7gemm_v1iiiPfS_S_,(.L_x_5 - _Z7gemm_v1iiiPfS_S_)
        .other          _Z7gemm_v1iiiPfS_S_,@"STO_CUDA_ENTRY STV_DEFAULT"
_Z7gemm_v1iiiPfS_S_:
.text._Z7gemm_v1iiiPfS_S_:
[----:B------:R-:W-:Y:S01]  /*0000*/  LDC R1, c[0x0][0x37c] ;  /* 0x0000df00ff017b82 */ /* 0x000fe20000000800 */
[----:B------:R-:W0:Y:S01]  /*0010*/  S2R R3, SR_TID.X ;  /* 0x0000000000037919 */ /* 0x000e220000002100 */
[----:B------:R-:W1:Y:S06]  /*0020*/  LDCU UR16, c[0x0][0x384] ;  /* 0x00007080ff1077ac */ /* 0x000e6c0008000800 */
[----:B------:R-:W0:Y:S01]  /*0030*/  LDC R0, c[0x0][0x360] ;  /* 0x0000d800ff007b82 */ /* 0x000e220000000800 */
[----:B------:R-:W-:Y:S01]  /*0040*/  HFMA2 R18, -RZ, RZ, 0, 0 ;  /* 0x00000000ff127431 */ /* 0x000fe200000001ff */
[----:B------:R-:W2:Y:S01]  /*0050*/  S2R R2, SR_TID.Y ;  /* 0x0000000000027919 */ /* 0x000ea20000002200 */
[----:B------:R-:W3:Y:S05]  /*0060*/  LDCU.64 UR14, c[0x0][0x358] ;  /* 0x00006b00ff0e77ac */ /* 0x000eea0008000a00 */
[----:B------:R-:W0:Y:S08]  /*0070*/  S2UR UR4, SR_CTAID.X ;  /* 0x00000000000479c3 */ /* 0x000e300000002500 */
[----:B------:R-:W2:Y:S01]  /*0080*/  S2UR UR5, SR_CTAID.Y ;  /* 0x00000000000579c3 */ /* 0x000ea20000002600 */
[----:B-1----:R-:W-:-:S07]  /*0090*/  UISETP.GE.AND UP0, UPT, UR16, 0x1, UPT ;  /* 0x000000011000788c */ /* 0x002fce000bf06270 */
[----:B------:R-:W2:Y:S01]  /*00a0*/  LDC R15, c[0x0][0x364] ;  /* 0x0000d900ff0f7b82 */ /* 0x000ea20000000800 */
[----:B0-----:R-:W-:Y:S02]  /*00b0*/  IMAD R0, R0, UR4, R3 ;  /* 0x0000000400007c24 */ /* 0x001fe4000f8e0203 */
[----:B--2---:R-:W-:Y:S01]  /*00c0*/  IMAD R15, R15, UR5, R2 ;  /* 0x000000050f0f7c24 */ /* 0x004fe2000f8e0202 */
[----:B---3--:R-:W-:Y:S06]  /*00d0*/  BRA.U !UP0, `(.L_x_0) ;  /* 0x0000000908307547 */ /* 0x008fec000b800000 */
[----:B------:R-:W0:Y:S01]  /*00e0*/  LDCU UR4, c[0x0][0x380] ;  /* 0x00007000ff0477ac */ /* 0x000e220008000800 */
[----:B------:R-:W-:Y:S01]  /*00f0*/  MOV R18, RZ ;  /* 0x000000ff00127202 */ /* 0x000fe20000000f00 */
[----:B------:R-:W-:Y:S01]  /*0100*/  UISETP.GE.U32.AND UP0, UPT, UR16, 0x8, UPT ;  /* 0x000000081000788c */ /* 0x000fe2000bf06070 */
[----:B0-----:R-:W-:Y:S01]  /*0110*/  IMAD R16, R15, UR4, RZ ;  /* 0x000000040f107c24 */ /* 0x001fe2000f8e02ff */
[----:B------:R-:W-:-:S07]  /*0120*/  UMOV UR4, URZ ;  /* 0x000000ff00047c82 */ /* 0x000fce0008000000 */
[----:B------:R-:W-:Y:S05]  /*0130*/  BRA.U !UP0, `(.L_x_1) ;  /* 0x0000000508007547 */ /* 0x000fea000b800000 */
[----:B------:R-:W0:Y:S01]  /*0140*/  LDCU.64 UR18, c[0x0][0x398] ;  /* 0x00007300ff1277ac */ /* 0x000e220008000a00 */
[----:B------:R-:W-:Y:S02]  /*0150*/  MOV R18, RZ ;  /* 0x000000ff00127202 */ /* 0x000fe40000000f00 */
[----:B------:R-:W-:Y:S01]  /*0160*/  MOV R14, R16 ;  /* 0x00000010000e7202 */ /* 0x000fe20000000f00 */
[----:B------:R-:W-:Y:S01]  /*0170*/  ULOP3.LUT UR4, UR16, 0x7ffffff8, URZ, 0xc0, !UPT ;  /* 0x7ffffff810047892 */ /* 0x000fe2000f8ec0ff */
[----:B------:R-:W-:-:S03]  /*0180*/  MOV R17, R0 ;  /* 0x0000000000117202 */ /* 0x000fc60000000f00 */
[----:B------:R-:W-:Y:S02]  /*0190*/  UIADD3 UR4, UPT, UPT, -UR4, URZ, URZ ;  /* 0x000000ff04047290 */ /* 0x000fe4000fffe1ff */
[----:B0-----:R-:W-:Y:S02]  /*01a0*/  UIMAD.WIDE.U32 UR6, UR16, 0x10, UR18 ;  /* 0x00000010100678a5 */ /* 0x001fe4000f8e0012 */
[----:B------:R-:W-:Y:S02]  /*01b0*/  UIMAD.WIDE.U32 UR8, UR16, 0x14, UR18 ;  /* 0x00000014100878a5 */ /* 0x000fe4000f8e0012 */
[----:B------:R-:W-:Y:S02]  /*01c0*/  UIMAD.WIDE.U32 UR10, UR16, 0x18, UR18 ;  /* 0x00000018100a78a5 */ /* 0x000fe4000f8e0012 */
[----:B------:R-:W-:-:S12]  /*01d0*/  UIMAD.WIDE.U32 UR12, UR16, 0x1c, UR18 ;  /* 0x0000001c100c78a5 */ /* 0x000fd8000f8e0012 */
.L_x_2:
[----:B------:R-:W0:Y:S01]  /*01e0*/  LDC.64 R2, c[0x0][0x390] ;  /* 0x0000e400ff027b82 */ /* 0x000e220000000a00 */
[----:B------:R-:W-:Y:S01]  /*01f0*/  HFMA2 R4, -RZ, RZ, 0, 2.384185791015625e-07 ;  /* 0x00000004ff047431 */ /* 0x000fe200000001ff */
[----:B------:R-:W-:Y:S02]  /*0200*/  UIMAD.WIDE.U32 UR24, UR16, 0x4, UR18 ;  /* 0x00000004101878a5 */ /* 0x000fe4000f8e0012 */
[----:B------:R-:W-:Y:S02]  /*0210*/  UIMAD.WIDE.U32 UR22, UR16, 0x8, UR18 ;  /* 0x00000008101678a5 */ /* 0x000fe4000f8e0012 */
[----:B------:R-:W-:Y:S02]  /*0220*/  UIMAD.WIDE.U32 UR20, UR16, 0xc, UR18 ;  /* 0x0000000c101478a5 */ /* 0x000fe4000f8e0012 */
[----:B------:R-:W-:Y:S02]  /*0230*/  MOV R6, UR24 ;  /* 0x0000001800067c02 */ /* 0x000fe40008000f00 */
[----:B------:R-:W-:Y:S01]  /*0240*/  MOV R7, UR25 ;  /* 0x0000001900077c02 */ /* 0x000fe20008000f00 */
[----:B------:R-:W-:Y:S01]  /*0250*/  IMAD.WIDE R4, R17, R4, UR18 ;  /* 0x0000001211047e25 */ /* 0x000fe2000f8e0204 */
[----:B------:R-:W-:-:S02]  /*0260*/  MOV R8, UR22 ;  /* 0x0000001600087c02 */ /* 0x000fc40008000f00 */
[----:B------:R-:W-:Y:S01]  /*0270*/  MOV R9, UR23 ;  /* 0x0000001700097c02 */ /* 0x000fe20008000f00 */
[C---:B------:R-:W-:Y:S01]  /*0280*/  IMAD.WIDE R6, R17.reuse, 0x4, R6 ;  /* 0x0000000411067825 */ /* 0x040fe200078e0206 */
[----:B------:R1:W2:Y:S01]  /*0290*/  LDG.E R19, desc[UR14][R4.64] ;  /* 0x0000000e04137981 */ /* 0x0002a2000c1e1900 */
[----:B------:R-:W-:Y:S02]  /*02a0*/  MOV R10, UR20 ;  /* 0x00000014000a7c02 */ /* 0x000fe40008000f00 */
[----:B0-----:R-:W-:Y:S01]  /*02b0*/  IMAD.WIDE R2, R14, 0x4, R2 ;  /* 0x000000040e027825 */ /* 0x001fe200078e0202 */
[----:B------:R-:W-:Y:S01]  /*02c0*/  MOV R11, UR21 ;  /* 0x00000015000b7c02 */ /* 0x000fe20008000f00 */
[----:B------:R0:W3:Y:S04]  /*02d0*/  LDG.E R20, desc[UR14][R6.64] ;  /* 0x0000000e06147981 */ /* 0x0000e8000c1e1900 */
[----:B------:R-:W2:Y:S01]  /*02e0*/  LDG.E R21, desc[UR14][R2.64] ;  /* 0x0000000e02157981 */ /* 0x000ea2000c1e1900 */
[----:B------:R-:W-:-:S04]  /*02f0*/  IMAD.WIDE R8, R17, 0x4, R8 ;  /* 0x0000000411087825 */ /* 0x000fc800078e0208 */
[----:B------:R-:W-:Y:S01]  /*0300*/  HFMA2 R26, -RZ, RZ, 0, 2.384185791015625e-07 ;  /* 0x00000004ff1a7431 */ /* 0x000fe200000001ff */
[----:B------:R-:W-:Y:S01]  /*0310*/  MOV R12, 0x4 ;  /* 0x00000004000c7802 */ /* 0x000fe20000000f00 */
[----:B------:R-:W3:Y:S01]  /*0320*/  LDG.E R23, desc[UR14][R2.64+0x4] ;  /* 0x0000040e02177981 */ /* 0x000ee2000c1e1900 */
[----:B------:R-:W-:-:S03]  /*0330*/  IMAD.WIDE R10, R17, 0x4, R10 ;  /* 0x00000004110a7825 */ /* 0x000fc600078e020a */
[----:B------:R4:W5:Y:S01]  /*0340*/  LDG.E R25, desc[UR14][R8.64] ;  /* 0x0000000e08197981 */ /* 0x000962000c1e1900 */
[----:B-1----:R-:W-:-:S03]  /*0350*/  IMAD.WIDE R4, R17, R12, UR6 ;  /* 0x0000000611047e25 */ /* 0x002fc6000f8e020c */
[----:B------:R-:W5:Y:S01]  /*0360*/  LDG.E R22, desc[UR14][R2.64+0x8] ;  /* 0x0000080e02167981 */ /* 0x000f62000c1e1900 */
[----:B0-----:R-:W-:-:S03]  /*0370*/  IMAD.WIDE R6, R17, R26, UR8 ;  /* 0x0000000811067e25 */ /* 0x001fc6000f8e021a */
[----:B------:R-:W5:Y:S04]  /*0380*/  LDG.E R11, desc[UR14][R10.64] ;  /* 0x0000000e0a0b7981 */ /* 0x000f68000c1e1900 */
[----:B------:R-:W5:Y:S01]  /*0390*/  LDG.E R24, desc[UR14][R2.64+0xc] ;  /* 0x00000c0e02187981 */ /* 0x000f62000c1e1900 */
[----:B------:R-:W-:Y:S01]  /*03a0*/  MOV R28, 0x4 ;  /* 0x00000004001c7802 */ /* 0x000fe20000000f00 */
[C---:B----4-:R-:W-:Y:S02]  /*03b0*/  IMAD.WIDE R8, R17.reuse, R12, UR10 ;  /* 0x0000000a11087e25 */ /* 0x050fe4000f8e020c */
[----:B------:R0:W4:Y:S04]  /*03c0*/  LDG.E R5, desc[UR14][R4.64] ;  /* 0x0000000e04057981 */ /* 0x000128000c1e1900 */
[----:B------:R-:W4:Y:S01]  /*03d0*/  LDG.E R26, desc[UR14][R2.64+0x10] ;  /* 0x0000100e021a7981 */ /* 0x000f22000c1e1900 */
[----:B------:R-:W-:-:S03]  /*03e0*/  IMAD.WIDE R12, R17, R28, UR12 ;  /* 0x0000000c110c7e25 */ /* 0x000fc6000f8e021c */
[----:B------:R-:W4:Y:S04]  /*03f0*/  LDG.E R6, desc[UR14][R6.64] ;  /* 0x0000000e06067981 */ /* 0x000f28000c1e1900 */
[----:B------:R-:W4:Y:S04]  /*0400*/  LDG.E R27, desc[UR14][R2.64+0x14] ;  /* 0x0000140e021b7981 */ /* 0x000f28000c1e1900 */
[----:B------:R-:W4:Y:S04]  /*0410*/  LDG.E R8, desc[UR14][R8.64] ;  /* 0x0000000e08087981 */ /* 0x000f28000c1e1900 */
[----:B------:R-:W4:Y:S04]  /*0420*/  LDG.E R29, desc[UR14][R2.64+0x18] ;  /* 0x0000180e021d7981 */ /* 0x000f28000c1e1900 */
[----:B------:R-:W4:Y:S04]  /*0430*/  LDG.E R12, desc[UR14][R12.64] ;  /* 0x0000000e0c0c7981 */ /* 0x000f28000c1e1900 */
[----:B------:R-:W4:Y:S01]  /*0440*/  LDG.E R10, desc[UR14][R2.64+0x1c] ;  /* 0x00001c0e020a7981 */ /* 0x000f22000c1e1900 */
[----:B------:R-:W-:-:S04]  /*0450*/  UIADD3 UR4, UPT, UPT, UR4, 0x8, URZ ;  /* 0x0000000804047890 */ /* 0x000fc8000fffe0ff */
[----:B------:R-:W-:Y:S01]  /*0460*/  UISETP.NE.AND UP0, UPT, UR4, URZ, UPT ;  /* 0x000000ff0400728c */ /* 0x000fe2000bf05270 */
[----:B0-----:R-:W-:Y:S02]  /*0470*/  MOV R4, UR16 ;  /* 0x0000001000047c02 */ /* 0x001fe40008000f00 */
[----:B------:R-:W-:Y:S02]  /*0480*/  IADD3 R14, PT, PT, R14, 0x8, RZ ;  /* 0x000000080e0e7810 */ /* 0x000fe40007ffe0ff */
[----:B------:R-:W-:Y:S01]  /*0490*/  LEA R17, R4, R17, 0x3 ;  /* 0x0000001104117211 */ /* 0x000fe200078e18ff */
[----:B--2---:R-:W-:-:S04]  /*04a0*/  FFMA R18, R21, R19, R18 ;  /* 0x0000001315127223 */ /* 0x004fc80000000012 */
[----:B---3--:R-:W-:-:S04]  /*04b0*/  FFMA R23, R23, R20, R18 ;  /* 0x0000001417177223 */ /* 0x008fc80000000012 */
[----:B-----5:R-:W-:-:S04]  /*04c0*/  FFMA R23, R22, R25, R23 ;  /* 0x0000001916177223 */ /* 0x020fc80000000017 */
[----:B------:R-:W-:-:S04]  /*04d0*/  FFMA R11, R24, R11, R23 ;  /* 0x0000000b180b7223 */ /* 0x000fc80000000017 */
[----:B----4-:R-:W-:-:S04]  /*04e0*/  FFMA R26, R26, R5, R11 ;  /* 0x000000051a1a7223 */ /* 0x010fc8000000000b */
[----:B------:R-:W-:-:S04]  /*04f0*/  FFMA R6, R27, R6, R26 ;  /* 0x000000061b067223 */ /* 0x000fc8000000001a */
[----:B------:R-:W-:-:S04]  /*0500*/  FFMA R29, R29, R8, R6 ;  /* 0x000000081d1d7223 */ /* 0x000fc80000000006 */
[----:B------:R-:W-:Y:S01]  /*0510*/  FFMA R18, R10, R12, R29 ;  /* 0x0000000c0a127223 */ /* 0x000fe2000000001d */
[----:B------:R-:W-:Y:S06]  /*0520*/  BRA.U UP0, `(.L_x_2) ;  /* 0xfffffffd002c7547 */ /* 0x000fec000b83ffff */
[----:B------:R-:W-:-:S12]  /*0530*/  ULOP3.LUT UR4, UR16, 0x7ffffff8, URZ, 0xc0, !UPT ;  /* 0x7ffffff810047892 */ /* 0x000fd8000f8ec0ff */
.L_x_1:
[----:B------:R-:W-:-:S04]  /*0540*/  ULOP3.LUT UR6, UR16, 0x7, URZ, 0xc0, !UPT ;  /* 0x0000000710067892 */ /* 0x000fc8000f8ec0ff */
[----:B------:R-:W-:-:S09]  /*0550*/  UISETP.NE.AND UP0, UPT, UR6, URZ, UPT ;  /* 0x000000ff0600728c */ /* 0x000fd2000bf05270 */
[----:B------:R-:W-:Y:S05]  /*0560*/  BRA.U !UP0, `(.L_x_0) ;  /* 0x00000005080c7547 */ /* 0x000fea000b800000 */
[----:B------:R-:W-:Y:S02]  /*0570*/  UISETP.GE.U32.AND UP0, UPT, UR6, 0x4, UPT ;  /* 0x000000040600788c */ /* 0x000fe4000bf06070 */
[----:B------:R-:W-:-:S04]  /*0580*/  ULOP3.LUT UR5, UR16, 0x3, URZ, 0xc0, !UPT ;  /* 0x0000000310057892 */ /* 0x000fc8000f8ec0ff */
[----:B------:R-:W-:-:S03]  /*0590*/  UISETP.NE.AND UP1, UPT, UR5, URZ, UPT ;  /* 0x000000ff0500728c */ /* 0x000fc6000bf25270 */
[----:B------:R-:W-:Y:S08]  /*05a0*/  BRA.U !UP0, `(.L_x_3) ;  /* 0x0000000108647547 */ /* 0x000ff0000b800000 */
[----:B------:R-:W0:Y:S01]  /*05b0*/  LDC.64 R4, c[0x0][0x398] ;  /* 0x0000e600ff047b82 */ /* 0x000e220000000a00 */
[----:B------:R-:W-:Y:S02]  /*05c0*/  MOV R9, UR4 ;  /* 0x0000000400097c02 */ /* 0x000fe40008000f00 */
[----:B------:R-:W-:-:S03]  /*05d0*/  IADD3 R7, PT, PT, R16, UR4, RZ ;  /* 0x0000000410077c10 */ /* 0x000fc6000fffe0ff */
[----:B------:R-:W-:Y:S02]  /*05e0*/  IMAD R9, R9, UR16, R0 ;  /* 0x0000001009097c24 */ /* 0x000fe4000f8e0200 */
[----:B------:R-:W1:Y:S01]  /*05f0*/  LDC.64 R2, c[0x0][0x390] ;  /* 0x0000e400ff027b82 */ /* 0x000e620000000a00 */
[----:B------:R-:W-:Y:S01]  /*0600*/  MOV R11, UR16 ;  /* 0x00000010000b7c02 */ /* 0x000fe20008000f00 */
[----:B0-----:R-:W-:Y:S01]  /*0610*/  IMAD.WIDE R4, R9, 0x4, R4 ;  /* 0x0000000409047825 */ /* 0x001fe200078e0204 */
[----:B------:R-:W-:-:S03]  /*0620*/  MOV R9, UR16 ;  /* 0x0000001000097c02 */ /* 0x000fc60008000f00 */
[----:B-1----:R-:W-:-:S04]  /*0630*/  IMAD.WIDE R2, R7, 0x4, R2 ;  /* 0x0000000407027825 */ /* 0x002fc800078e0202 */
[C---:B------:R-:W-:Y:S01]  /*0640*/  IMAD.WIDE.U32 R6, R9.reuse, 0x4, R4 ;  /* 0x0000000409067825 */ /* 0x040fe200078e0004 */
[----:B------:R-:W2:Y:S04]  /*0650*/  LDG.E R13, desc[UR14][R2.64] ;  /* 0x0000000e020d7981 */ /* 0x000ea8000c1e1900 */
[----:B------:R-:W2:Y:S01]  /*0660*/  LDG.E R4, desc[UR14][R4.64] ;  /* 0x0000000e04047981 */ /* 0x000ea2000c1e1900 */
[----:B------:R-:W-:-:S03]  /*0670*/  IMAD.WIDE.U32 R8, R9, 0x4, R6 ;  /* 0x0000000409087825 */ /* 0x000fc600078e0006 */
[----:B------:R-:W3:Y:S04]  /*0680*/  LDG.E R6, desc[UR14][R6.64] ;  /* 0x0000000e06067981 */ /* 0x000ee8000c1e1900 */
[----:B------:R-:W3:Y:S01]  /*0690*/  LDG.E R17, desc[UR14][R2.64+0x4] ;  /* 0x0000040e02117981 */ /* 0x000ee2000c1e1900 */
[----:B------:R-:W-:-:S03]  /*06a0*/  IMAD.WIDE.U32 R10, R11, 0x4, R8 ;  /* 0x000000040b0a7825 */ /* 0x000fc600078e0008 */
[----:B------:R-:W4:Y:S04]  /*06b0*/  LDG.E R12, desc[UR14][R8.64] ;  /* 0x0000000e080c7981 */ /* 0x000f28000c1e1900 */
[----:B------:R-:W4:Y:S04]  /*06c0*/  LDG.E R19, desc[UR14][R2.64+0x8] ;  /* 0x0000080e02137981 */ /* 0x000f28000c1e1900 */
[----:B------:R-:W5:Y:S04]  /*06d0*/  LDG.E R21, desc[UR14][R2.64+0xc] ;  /* 0x00000c0e02157981 */ /* 0x000f68000c1e1900 */
[----:B------:R-:W5:Y:S01]  /*06e0*/  LDG.E R10, desc[UR14][R10.64] ;  /* 0x0000000e0a0a7981 */ /* 0x000f62000c1e1900 */
[----:B------:R-:W-:Y:S01]  /*06f0*/  UIADD3 UR4, UPT, UPT, UR4, 0x4, URZ ;  /* 0x0000000404047890 */ /* 0x000fe2000fffe0ff */
[----:B--2---:R-:W-:-:S04]  /*0700*/  FFMA R4, R13, R4, R18 ;  /* 0x000000040d047223 */ /* 0x004fc80000000012 */
[----:B---3--:R-:W-:-:S04]  /*0710*/  FFMA R4, R17, R6, R4 ;  /* 0x0000000611047223 */ /* 0x008fc80000000004 */
[----:B----4-:R-:W-:-:S04]  /*0720*/  FFMA R4, R19, R12, R4 ;  /* 0x0000000c13047223 */ /* 0x010fc80000000004 */
[----:B-----5:R-:W-:-:S07]  /*0730*/  FFMA R18, R21, R10, R4 ;  /* 0x0000000a15127223 */ /* 0x020fce0000000004 */
.L_x_3:
[----:B------:R-:W-:Y:S05]  /*0740*/  BRA.U !UP1, `(.L_x_0) ;  /* 0x0000000109947547 */ /* 0x000fea000b800000 */
[----:B------:R-:W-:Y:S01]  /*0750*/  UISETP.NE.AND UP0, UPT, UR5, 0x1, UPT ;  /* 0x000000010500788c */ /* 0x000fe2000bf05270 */
[----:B------:R-:W-:Y:S01]  /*0760*/  MOV R3, UR4 ;  /* 0x0000000400037c02 */ /* 0x000fe20008000f00 */
[----:B------:R-:W-:Y:S02]  /*0770*/  ULOP3.LUT UR5, UR16, 0x1, URZ, 0xc0, !UPT ;  /* 0x0000000110057892 */ /* 0x000fe4000f8ec0ff */
[----:B------:R-:W-:Y:S02]  /*0780*/  MOV R7, UR16 ;  /* 0x0000001000077c02 */ /* 0x000fe40008000f00 */
[----:B------:R-:W-:Y:S01]  /*0790*/  UISETP.NE.U32.AND UP1, UPT, UR5, 0x1, UPT ;  /* 0x000000010500788c */ /* 0x000fe2000bf25070 */
[----:B------:R-:W-:-:S04]  /*07a0*/  PLOP3.LUT P0, PT, PT, PT, UP0, 0x80, 0x8 ;  /* 0x000000000008781c */ /* 0x000fc80003f0f008 */
[----:B------:R-:W0:Y:S01]  /*07b0*/  @UP0 LDCU.128 UR8, c[0x0][0x390] ;  /* 0x00007200ff0807ac */ /* 0x000e220008000c00 */
[----:B------:R-:W-:-:S05]  /*07c0*/  PLOP3.LUT P1, PT, PT, PT, UP1, 0x80, 0x8 ;  /* 0x000000000008781c */ /* 0x000fca0003f2f018 */
[----:B------:R-:W1:Y:S03]  /*07d0*/  @!UP1 LDCU.128 UR20, c[0x0][0x390] ;  /* 0x00007200ff1497ac */ /* 0x000e660008000c00 */
[----:B------:R-:W-:Y:S01]  /*07e0*/  @P0 IMAD R3, R3, UR16, R0 ;  /* 0x0000001003030c24 */ /* 0x000fe2000f8e0200 */
[----:B0-----:R-:W-:Y:S02]  /*07f0*/  MOV R10, UR10 ;  /* 0x0000000a000a7c02 */ /* 0x001fe40008000f00 */
[----:B------:R-:W-:Y:S02]  /*0800*/  MOV R11, UR11 ;  /* 0x0000000b000b7c02 */ /* 0x000fe40008000f00 */
[----:B------:R-:W-:Y:S02]  /*0810*/  MOV R4, UR8 ;  /* 0x0000000800047c02 */ /* 0x000fe40008000f00 */
[----:B------:R-:W-:Y:S01]  /*0820*/  MOV R5, UR9 ;  /* 0x0000000900057c02 */ /* 0x000fe20008000f00 */
[----:B------:R-:W-:Y:S01]  /*0830*/  @P0 IMAD.WIDE R10, R3, 0x4, R10 ;  /* 0x00000004030a0825 */ /* 0x000fe200078e020a */
[----:B------:R-:W-:Y:S01]  /*0840*/  @P0 IADD3 R3, PT, PT, R16, UR4, RZ ;  /* 0x0000000410030c10 */ /* 0x000fe2000fffe0ff */
[----:B------:R-:W-:Y:S01]  /*0850*/  @UP0 UIADD3 UR4, UPT, UPT, UR4, 0x2, URZ ;  /* 0x0000000204040890 */ /* 0x000fe2000fffe0ff */
[----:B-1----:R-:W-:-:S02]  /*0860*/  MOV R6, UR20 ;  /* 0x0000001400067c02 */ /* 0x002fc40008000f00 */
[----:B------:R-:W-:Y:S01]  /*0870*/  MOV R8, UR22 ;  /* 0x0000001600087c02 */ /* 0x000fe20008000f00 */
[----:B------:R-:W-:Y:S01]  /*0880*/  @P0 IMAD.WIDE R4, R3, 0x4, R4 ;  /* 0x0000000403040825 */ /* 0x000fe200078e0204 */
[----:B------:R-:W-:Y:S01]  /*0890*/  MOV R9, UR23 ;  /* 0x0000001700097c02 */ /* 0x000fe20008000f00 */
[----:B------:R-:W2:Y:S01]  /*08a0*/  @P0 LDG.E R12, desc[UR14][R10.64] ;  /* 0x0000000e0a0c0981 */ /* 0x000ea2000c1e1900 */
[----:B------:R-:W-:Y:S01]  /*08b0*/  MOV R17, UR4 ;  /* 0x0000000400117c02 */ /* 0x000fe20008000f00 */
[----:B------:R-:W-:Y:S01]  /*08c0*/  @P0 IMAD.WIDE.U32 R2, R7, 0x4, R10 ;  /* 0x0000000407020825 */ /* 0x000fe200078e000a */
[----:B------:R-:W-:Y:S01]  /*08d0*/  MOV R7, UR21 ;  /* 0x0000001500077c02 */ /* 0x000fe20008000f00 */
[----:B------:R-:W2:Y:S01]  /*08e0*/  @P0 LDG.E R19, desc[UR14][R4.64] ;  /* 0x0000000e04130981 */ /* 0x000ea2000c1e1900 */
[----:B------:R-:W-:Y:S01]  /*08f0*/  @!P1 IADD3 R13, PT, PT, R16, UR4, RZ ;  /* 0x00000004100d9c10 */ /* 0x000fe2000fffe0ff */
[----:B------:R-:W-:Y:S02]  /*0900*/  @!P1 IMAD R17, R17, UR16, R0 ;  /* 0x0000001011119c24 */ /* 0x000fe4000f8e0200 */
[----:B------:R-:W3:Y:S02]  /*0910*/  @P0 LDG.E R21, desc[UR14][R4.64+0x4] ;  /* 0x0000040e04150981 */ /* 0x000ee4000c1e1900 */
[----:B------:R-:W-:-:S02]  /*0920*/  @!P1 IMAD.WIDE R6, R13, 0x4, R6 ;  /* 0x000000040d069825 */ /* 0x000fc400078e0206 */
[----:B------:R-:W3:Y:S02]  /*0930*/  @P0 LDG.E R2, desc[UR14][R2.64] ;  /* 0x0000000e02020981 */ /* 0x000ee4000c1e1900 */
[----:B------:R-:W-:Y:S02]  /*0940*/  @!P1 IMAD.WIDE R8, R17, 0x4, R8 ;  /* 0x0000000411089825 */ /* 0x000fe400078e0208 */
[----:B------:R-:W4:Y:S04]  /*0950*/  @!P1 LDG.E R7, desc[UR14][R6.64] ;  /* 0x0000000e06079981 */ /* 0x000f28000c1e1900 */
[----:B------:R-:W4:Y:S01]  /*0960*/  @!P1 LDG.E R8, desc[UR14][R8.64] ;  /* 0x0000000e08089981 */ /* 0x000f22000c1e1900 */
[----:B--2---:R-:W-:-:S04]  /*0970*/  @P0 FFMA R12, R19, R12, R18 ;  /* 0x0000000c130c0223 */ /* 0x004fc80000000012 */
[----:B---3--:R-:W-:-:S04]  /*0980*/  @P0 FFMA R18, R21, R2, R12 ;  /* 0x0000000215120223 */ /* 0x008fc8000000000c */
[----:B----4-:R-:W-:-:S07]  /*0990*/  @!P1 FFMA R18, R7, R8, R18 ;  /* 0x0000000807129223 */ /* 0x010fce0000000012 */
.L_x_0:
[----:B------:R-:W0:Y:S01]  /*09a0*/  LDC.64 R2, c[0x0][0x3a0] ;  /* 0x0000e800ff027b82 */ /* 0x000e220000000a00 */
[----:B------:R-:W1:Y:S02]  /*09b0*/  LDCU UR4, c[0x0][0x388] ;  /* 0x00007100ff0477ac */ /* 0x000e640008000800 */
[----:B-1----:R-:W-:-:S04]  /*09c0*/  IMAD R15, R15, UR4, R0 ;  /* 0x000000040f0f7c24 */ /* 0x002fc8000f8e0200 */
[----:B0-----:R-:W-:-:S05]  /*09d0*/  IMAD.WIDE R2, R15, 0x4, R2 ;  /* 0x000000040f027825 */ /* 0x001fca00078e0202 */
[----:B------:R-:W-:Y:S01]  /*09e0*/  STG.E desc[UR14][R2.64], R18 ;  /* 0x0000001202007986 */ /* 0x000fe2000c10190e */
[----:B------:R-:W-:Y:S05]  /*09f0*/  EXIT ;  /* 0x000000000000794d */ /* 0x000fea0003800000 */
.L_x_4:
[----:B------:R-:W-:-:S00]  /*0a00*/  BRA `(.L_x_4) ;  /* 0xfffffffc00fc7947 */ /* 0x000fc0000383ffff */
[----:B------:R-:W-:-:S00]  /*0a10*/  NOP ;  /* 0x0000000000007918 */ /* 0x000fc00000000000 */
        /* <DEDUP_REMOVED lines=14> */
.L_x_5:


//--------------------- .nv.shared.reserved.0     --------------------------
	.section	.nv.shared.reserved.0,"aw",@nobits
	.weak		__nv_reservedSMEM_offset_0_alias
	.size		__nv_reservedSMEM_offset_0_alias, 0, 64
	.other		__nv_reservedSMEM_offset_0_alias,@"STO_CUDA_RESERVED_SHARED STV_DEFAULT"
__nv_reservedSMEM_offset_0_alias:
	.zero		0
	.zero		64


//--------------------- .nv.constant0._Z7gemm_v1iiiPfS_S_ --------------------------
	.section	.nv.constant0._Z7gemm_v1iiiPfS_S_,"a",@progbits
	.sectionflags	@""
	.align	4
.nv.constant0._Z7gemm_v1iiiPfS_S_:
	.zero		936


//--------------------- SYMBOLS --------------------------

	.type		.nv.reservedSmem.offset0,@object
	.size		.nv.reservedSmem.offset0,0x4
